	.headerflags	@"EF_CUDA_TEXMODE_UNIFIED EF_CUDA_64BIT_ADDRESS EF_CUDA_ACCELERATORS EF_CUDA_SM90 EF_CUDA_VIRTUAL_SM(EF_CUDA_SM90)"
	.elftype	@"ET_EXEC"


//--------------------- .nv.info                  --------------------------
	.section	.nv.info,"",@"SHT_CUDA_INFO"
	.align	4


	//----- nvinfo : EIATTR_REGCOUNT
	.align		4
        /*0000*/ 	.byte	0x04, 0x2f
        /*0002*/ 	.short	(.L_3 - .L_2)
	.align		4
.L_2:
        /*0004*/ 	.word	index@(triton_poi_fused__native_batch_norm_legit_no_training_add_convolution_leaky_relu_16)
        /*0008*/ 	.word	0x00000018


	//----- nvinfo : EIATTR_MIN_STACK_SIZE
	.align		4
.L_3:
        /*000c*/ 	.byte	0x04, 0x12
        /*000e*/ 	.short	(.L_5 - .L_4)
	.align		4
.L_4:
        /*0010*/ 	.word	index@(triton_poi_fused__native_batch_norm_legit_no_training_add_convolution_leaky_relu_16)
        /*0014*/ 	.word	0x00000000


	//----- nvinfo : EIATTR_FRAME_SIZE
	.align		4
.L_5:
        /*0018*/ 	.byte	0x04, 0x11
        /*001a*/ 	.short	(.L_7 - .L_6)
	.align		4
.L_6:
        /*001c*/ 	.word	index@(triton_poi_fused__native_batch_norm_legit_no_training_add_convolution_leaky_relu_16)
        /*0020*/ 	.word	0x00000000


	//----- nvinfo : EIATTR_MIN_STACK_SIZE
	.align		4
.L_7:
        /*0024*/ 	.byte	0x04, 0x12
        /*0026*/ 	.short	(.L_9 - .L_8)
	.align		4
.L_8:
        /*0028*/ 	.word	index@(triton_poi_fused__native_batch_norm_legit_no_training_add_convolution_leaky_relu_16)
        /*002c*/ 	.word	0x00000000
.L_9:


//--------------------- .nv.info.triton_poi_fused__native_batch_norm_legit_no_training_add_convolution_leaky_relu_16 --------------------------
	.section	.nv.info.triton_poi_fused__native_batch_norm_legit_no_training_add_convolution_leaky_relu_16,"",@"SHT_CUDA_INFO"
	.sectionflags	@""
	.align	4


	//----- nvinfo : EIATTR_CUDA_API_VERSION
	.align		4
        /*0000*/ 	.byte	0x04, 0x37
        /*0002*/ 	.short	(.L_11 - .L_10)
.L_10:
        /*0004*/ 	.word	0x0000007c


	//----- nvinfo : EIATTR_KPARAM_INFO
	.align		4
.L_11:
        /*0008*/ 	.byte	0x04, 0x17
        /*000a*/ 	.short	(.L_13 - .L_12)
.L_12:
        /*000c*/ 	.word	0x00000000
        /*0010*/ 	.short	0x0009
        /*0012*/ 	.short	0x0048
        /*0014*/ 	.byte	0x00, 0xf0, 0x11, 0x00


	//----- nvinfo : EIATTR_KPARAM_INFO
	.align		4
.L_13:
        /*0018*/ 	.byte	0x04, 0x17
        /*001a*/ 	.short	(.L_15 - .L_14)
.L_14:
        /*001c*/ 	.word	0x00000000
        /*0020*/ 	.short	0x0008
        /*0022*/ 	.short	0x0040
        /*0024*/ 	.byte	0x00, 0xf4, 0x21, 0x00


	//----- nvinfo : EIATTR_KPARAM_INFO
	.align		4
.L_15:
        /*0028*/ 	.byte	0x04, 0x17
        /*002a*/ 	.short	(.L_17 - .L_16)
.L_16:
        /*002c*/ 	.word	0x00000000
        /*0030*/ 	.short	0x0007
        /*0032*/ 	.short	0x0038
        /*0034*/ 	.byte	0x00, 0xf4, 0x21, 0x00


	//----- nvinfo : EIATTR_KPARAM_INFO
	.align		4
.L_17:
        /*0038*/ 	.byte	0x04, 0x17
        /*003a*/ 	.short	(.L_19 - .L_18)
.L_18:
        /*003c*/ 	.word	0x00000000
        /*0040*/ 	.short	0x0006
        /*0042*/ 	.short	0x0030
        /*0044*/ 	.byte	0x00, 0xf4, 0x21, 0x00


	//----- nvinfo : EIATTR_KPARAM_INFO
	.align		4
.L_19:
        /*0048*/ 	.byte	0x04, 0x17
        /*004a*/ 	.short	(.L_21 - .L_20)
.L_20:
        /*004c*/ 	.word	0x00000000
        /*0050*/ 	.short	0x0005
        /*0052*/ 	.short	0x0028
        /*0054*/ 	.byte	0x00, 0xf4, 0x21, 0x00


	//----- nvinfo : EIATTR_KPARAM_INFO
	.align		4
.L_21:
        /*0058*/ 	.byte	0x04, 0x17
        /*005a*/ 	.short	(.L_23 - .L_22)
.L_22:
        /*005c*/ 	.word	0x00000000
        /*0060*/ 	.short	0x0004
        /*0062*/ 	.short	0x0020
        /*0064*/ 	.byte	0x00, 0xf4, 0x21, 0x00


	//----- nvinfo : EIATTR_KPARAM_INFO
	.align		4
.L_23:
        /*0068*/ 	.byte	0x04, 0x17
        /*006a*/ 	.short	(.L_25 - .L_24)
.L_24:
        /*006c*/ 	.word	0x00000000
        /*0070*/ 	.short	0x0003
        /*0072*/ 	.short	0x0018
        /*0074*/ 	.byte	0x00, 0xf4, 0x21, 0x00


	//----- nvinfo : EIATTR_KPARAM_INFO
	.align		4
.L_25:
        /*0078*/ 	.byte	0x04, 0x17
        /*007a*/ 	.short	(.L_27 - .L_26)
.L_26:
        /*007c*/ 	.word	0x00000000
        /*0080*/ 	.short	0x0002
        /*0082*/ 	.short	0x0010
        /*0084*/ 	.byte	0x00, 0xf4, 0x21, 0x00


	//----- nvinfo : EIATTR_KPARAM_INFO
	.align		4
.L_27:
        /*0088*/ 	.byte	0x04, 0x17
        /*008a*/ 	.short	(.L_29 - .L_28)
.L_28:
        /*008c*/ 	.word	0x00000000
        /*0090*/ 	.short	0x0001
        /*0092*/ 	.short	0x0008
        /*0094*/ 	.byte	0x00, 0xf4, 0x21, 0x00


	//----- nvinfo : EIATTR_KPARAM_INFO
	.align		4
.L_29:
        /*0098*/ 	.byte	0x04, 0x17
        /*009a*/ 	.short	(.L_31 - .L_30)
.L_30:
        /*009c*/ 	.word	0x00000000
        /*00a0*/ 	.short	0x0000
        /*00a2*/ 	.short	0x0000
        /*00a4*/ 	.byte	0x00, 0xf4, 0x21, 0x00


	//----- nvinfo : EIATTR_SPARSE_MMA_MASK
	.align		4
.L_31:
        /*00a8*/ 	.byte	0x03, 0x50
        /*00aa*/ 	.short	0x0000


	//----- nvinfo : EIATTR_MAXREG_COUNT
	.align		4
        /*00ac*/ 	.byte	0x03, 0x1b
        /*00ae*/ 	.short	0x00ff


	//----- nvinfo : EIATTR_EXIT_INSTR_OFFSETS
	.align		4
        /*00b0*/ 	.byte	0x04, 0x1c
        /*00b2*/ 	.short	(.L_33 - .L_32)


	//   ....[0]....
.L_32:
        /*00b4*/ 	.word	0x000004f0


	//----- nvinfo : EIATTR_REQNTID
	.align		4
.L_33:
        /*00b8*/ 	.byte	0x04, 0x10
        /*00ba*/ 	.short	(.L_35 - .L_34)
.L_34:
        /*00bc*/ 	.word	0x00000080
        /*00c0*/ 	.word	0x00000001
        /*00c4*/ 	.word	0x00000001


	//----- nvinfo : EIATTR_CBANK_PARAM_SIZE
	.align		4
.L_35:
        /*00c8*/ 	.byte	0x03, 0x19
        /*00ca*/ 	.short	0x004c


	//----- nvinfo : EIATTR_PARAM_CBANK
	.align		4
        /*00cc*/ 	.byte	0x04, 0x0a
        /*00ce*/ 	.short	(.L_37 - .L_36)
	.align		4
.L_36:
        /*00d0*/ 	.word	index@(.nv.constant0.triton_poi_fused__native_batch_norm_legit_no_training_add_convolution_leaky_relu_16)
        /*00d4*/ 	.short	0x0210
        /*00d6*/ 	.short	0x004c


	//----- nvinfo : EIATTR_SW_WAR
	.align		4
.L_37:
        /*00d8*/ 	.byte	0x04, 0x36
        /*00da*/ 	.short	(.L_39 - .L_38)
.L_38:
        /*00dc*/ 	.word	0x00000008
.L_39:


//--------------------- .nv.callgraph             --------------------------
	.section	.nv.callgraph,"",@"SHT_CUDA_CALLGRAPH"
	.align	4
	.sectionentsize	8
	.align		4
        /*0000*/ 	.word	0x00000000
	.align		4
        /*0004*/ 	.word	0xffffffff
	.align		4
        /*0008*/ 	.word	0x00000000
	.align		4
        /*000c*/ 	.word	0xfffffffe
	.align		4
        /*0010*/ 	.word	0x00000000
	.align		4
        /*0014*/ 	.word	0xfffffffd
	.align		4
        /*0018*/ 	.word	0x00000000
	.align		4
        /*001c*/ 	.word	0xfffffffc


//--------------------- .nv.constant4             --------------------------
	.section	.nv.constant4,"a",@progbits
	.align	8
	.align		8
.nv.constant4:
        /*0000*/ 	.dword	_$_str
	.align		8
        /*0008*/ 	.dword	_$_str_$_2


//--------------------- .text.triton_poi_fused__native_batch_norm_legit_no_training_add_convolution_leaky_relu_16 --------------------------
	.section	.text.triton_poi_fused__native_batch_norm_legit_no_training_add_convolution_leaky_relu_16,"ax",@progbits
	.align	128
        .global         triton_poi_fused__native_batch_norm_legit_no_training_add_convolution_leaky_relu_16
        .type           triton_poi_fused__native_batch_norm_legit_no_training_add_convolution_leaky_relu_16,@function
        .size           triton_poi_fused__native_batch_norm_legit_no_training_add_convolution_leaky_relu_16,(.L_x_1 - triton_poi_fused__native_batch_norm_legit_no_training_add_convolution_leaky_relu_16)
        .other          triton_poi_fused__native_batch_norm_legit_no_training_add_convolution_leaky_relu_16,@"STO_CUDA_ENTRY STV_DEFAULT"
triton_poi_fused__native_batch_norm_legit_no_training_add_convolution_leaky_relu_16:
.text.triton_poi_fused__native_batch_norm_legit_no_training_add_convolution_leaky_relu_16:
[----:B------:R-:W-:Y:S01]  /*0000*/  LDC R1, c[0x0][0x28] ;  /* 0x00000a00ff017b82 */ /* 0x000fe20000000800 */
[----:B------:R-:W1:Y:S07]  /*0010*/  S2R R0, SR_TID.X ;  /* 0x0000000000007919 */ /* 0x000e6e0000002100 */
[----:B------:R-:W2:Y:S01]  /*0020*/  LDC.64 R6, c[0x0][0x230] ;  /* 0x00008c00ff067b82 */ /* 0x000ea20000000a00 */
[----:B------:R-:W-:Y:S01]  /*0030*/  ULDC.64 UR4, c[0x0][0x208] ;  /* 0x0000820000047ab9 */ /* 0x000fe20000000a00 */
[----:B------:R-:W-:Y:S01]  /*0040*/  ULDC.64 UR6, c[0x0][0x250] ;  /* 0x0000940000067ab9 */ /* 0x000fe20000000a00 */
[----:B------:R-:W3:Y:S05]  /*0050*/  S2R R5, SR_CTAID.X ;  /* 0x0000000000057919 */ /* 0x000eea0000002500 */
[----:B------:R-:W4:Y:S08]  /*0060*/  LDC.64 R10, c[0x0][0x220] ;  /* 0x00008800ff0a7b82 */ /* 0x000f300000000a00 */
[----:B------:R-:W5:Y:S08]  /*0070*/  LDC.64 R18, c[0x0][0x238] ;  /* 0x00008e00ff127b82 */ /* 0x000f700000000a00 */
[----:B------:R-:W5:Y:S01]  /*0080*/  LDC.64 R16, c[0x0][0x240] ;  /* 0x00009000ff107b82 */ /* 0x000f620000000a00 */
[----:B-1----:R-:W-:-:S07]  /*0090*/  SHF.L.U32 R0, R0, 0x1, RZ ;  /* 0x0000000100007819 */ /* 0x002fce00000006ff */
[----:B------:R-:W1:Y:S01]  /*00a0*/  LDC.64 R12, c[0x0][0x248] ;  /* 0x00009200ff0c7b82 */ /* 0x000e620000000a00 */
[----:B---3--:R-:W-:Y:S02]  /*00b0*/  SHF.R.S32.HI R3, RZ, 0x17, R5 ;  /* 0x00000017ff037819 */ /* 0x008fe40000011405 */
[----:B------:R-:W-:Y:S02]  /*00c0*/  LOP3.LUT R0, R0, 0xfe, RZ, 0xc0, !PT ;  /* 0x000000fe00007812 */ /* 0x000fe400078ec0ff */
[----:B------:R-:W-:Y:S02]  /*00d0*/  SGXT R3, R3, 0x1 ;  /* 0x000000010303781a */ /* 0x000fe40000000200 */
[----:B------:R-:W-:Y:S02]  /*00e0*/  LEA R0, R5, R0, 0x8 ;  /* 0x0000000005007211 */ /* 0x000fe400078e40ff */
[----:B------:R-:W3:Y:S02]  /*00f0*/  LDC.64 R4, c[0x0][0x228] ;  /* 0x00008a00ff047b82 */ /* 0x000ee40000000a00 */
[----:B------:R-:W-:-:S04]  /*0100*/  LEA.HI R3, R3, R0, RZ, 0x8 ;  /* 0x0000000003037211 */ /* 0x000fc800078f40ff */
[----:B------:R-:W-:-:S04]  /*0110*/  LOP3.LUT R3, R3, 0xffffff00, RZ, 0xc0, !PT ;  /* 0xffffff0003037812 */ /* 0x000fc800078ec0ff */
[----:B------:R-:W-:Y:S02]  /*0120*/  IADD3 R14, R0, -R3, RZ ;  /* 0x80000003000e7210 */ /* 0x000fe40007ffe0ff */
[----:B------:R-:W1:Y:S03]  /*0130*/  LDC.64 R2, c[0x0][0x210] ;  /* 0x00008400ff027b82 */ /* 0x000e660000000a00 */
[----:B--2---:R-:W-:-:S06]  /*0140*/  IMAD.WIDE R6, R14, 0x4, R6 ;  /* 0x000000040e067825 */ /* 0x004fcc00078e0206 */
[----:B------:R-:W2:Y:S01]  /*0150*/  LDG.E.EL.64 R6, desc[UR4][R6.64] ;  /* 0x0000000406067981 */ /* 0x000ea2000c2e1b00 */
[----:B----4-:R-:W-:-:S04]  /*0160*/  IMAD.WIDE R10, R14, 0x4, R10 ;  /* 0x000000040e0a7825 */ /* 0x010fc800078e020a */
[C---:B---3--:R-:W-:Y:S02]  /*0170*/  IMAD.WIDE R4, R14.reuse, 0x4, R4 ;  /* 0x000000040e047825 */ /* 0x048fe400078e0204 */
[----:B------:R-:W3:Y:S02]  /*0180*/  LDG.E.EL.64 R10, desc[UR4][R10.64] ;  /* 0x000000040a0a7981 */ /* 0x000ee4000c2e1b00 */
[----:B-----5:R-:W-:Y:S02]  /*0190*/  IMAD.WIDE R18, R14, 0x4, R18 ;  /* 0x000000040e127825 */ /* 0x020fe400078e0212 */
[----:B------:R-:W4:Y:S02]  /*01a0*/  LDG.E.EL.64 R4, desc[UR4][R4.64] ;  /* 0x0000000404047981 */ /* 0x000f24000c2e1b00 */
[----:B01----:R-:W-:-:S05]  /*01b0*/  IMAD.WIDE R2, R0, 0x4, R2 ;  /* 0x0000000400027825 */ /* 0x003fca00078e0202 */
[----:B------:R-:W3:Y:S01]  /*01c0*/  LDG.E.64 R8, desc[UR4][R2.64] ;  /* 0x0000000402087981 */ /* 0x000ee2000c1e1b00 */
[----:B------:R-:W-:-:S04]  /*01d0*/  IMAD.WIDE R14, R14, 0x4, R16 ;  /* 0x000000040e0e7825 */ /* 0x000fc800078e0210 */
[----:B------:R-:W-:Y:S02]  /*01e0*/  IMAD.WIDE R16, R0, 0x4, R12 ;  /* 0x0000000400107825 */ /* 0x000fe400078e020c */
[----:B------:R4:W5:Y:S04]  /*01f0*/  LDG.E.EL.64 R12, desc[UR4][R18.64] ;  /* 0x00000004120c7981 */ /* 0x000968000c2e1b00 */
[----:B------:R-:W5:Y:S04]  /*0200*/  LDG.E.EL.64 R14, desc[UR4][R14.64] ;  /* 0x000000040e0e7981 */ /* 0x000f68000c2e1b00 */
[----:B------:R-:W4:Y:S01]  /*0210*/  LDG.E.64 R16, desc[UR4][R16.64] ;  /* 0x0000000410107981 */ /* 0x000f22000c1e1b00 */
[----:B--2---:R-:W-:Y:S01]  /*0220*/  FADD R6, R6, 9.9999997473787516356e-06 ;  /* 0x3727c5ac06067421 */ /* 0x004fe20000000000 */
[----:B------:R-:W-:-:S03]  /*0230*/  FADD R7, R7, 9.9999997473787516356e-06 ;  /* 0x3727c5ac07077421 */ /* 0x000fc60000000000 */
[----:B------:R-:W0:Y:S08]  /*0240*/  MUFU.SQRT R20, R6 ;  /* 0x0000000600147308 */ /* 0x000e300000002000 */
[----:B------:R-:W1:Y:S01]  /*0250*/  MUFU.SQRT R21, R7 ;  /* 0x0000000700157308 */ /* 0x000e620000002000 */
[C---:B0-----:R-:W-:Y:S02]  /*0260*/  FSETP.GT.AND P0, PT, R20.reuse, 8.50705917302346158658e+37, PT ;  /* 0x7e8000001400780b */ /* 0x041fe40003f04000 */
[----:B------:R-:W-:-:S02]  /*0270*/  FSETP.GEU.AND P2, PT, R20, 1.175494350822287508e-38, PT ;  /* 0x008000001400780b */ /* 0x000fc40003f4e000 */
[C---:B-1----:R-:W-:Y:S02]  /*0280*/  FSETP.GT.AND P1, PT, R21.reuse, 8.50705917302346158658e+37, PT ;  /* 0x7e8000001500780b */ /* 0x042fe40003f24000 */
[----:B------:R-:W-:-:S07]  /*0290*/  FSETP.GEU.AND P3, PT, R21, 1.175494350822287508e-38, PT ;  /* 0x008000001500780b */ /* 0x000fce0003f6e000 */
[----:B------:R-:W-:Y:S01]  /*02a0*/  @P0 FMUL R20, R20, 0.25 ;  /* 0x3e80000014140820 */ /* 0x000fe20000400000 */
[----:B------:R-:W-:-:S03]  /*02b0*/  HFMA2.MMA R6, -RZ, RZ, 1.625, 0 ;  /* 0x3e800000ff067435 */ /* 0x000fc600000001ff */
[----:B------:R-:W-:Y:S01]  /*02c0*/  @!P2 FMUL R20, R20, 16777216 ;  /* 0x4b8000001414a820 */ /* 0x000fe20000400000 */
[----:B------:R-:W-:-:S04]  /*02d0*/  @P1 FMUL R21, R21, 0.25 ;  /* 0x3e80000015151820 */ /* 0x000fc80000400000 */
[----:B------:R-:W-:Y:S01]  /*02e0*/  @!P3 FMUL R21, R21, 16777216 ;  /* 0x4b8000001515b820 */ /* 0x000fe20000400000 */
[----:B------:R-:W0:Y:S01]  /*02f0*/  MUFU.RCP R20, R20 ;  /* 0x0000001400147308 */ /* 0x000e220000001000 */
[----:B------:R-:W-:-:S07]  /*0300*/  FSEL R7, R6, 1, P0 ;  /* 0x3f80000006077808 */ /* 0x000fce0000000000 */
[----:B------:R-:W1:Y:S01]  /*0310*/  MUFU.RCP R21, R21 ;  /* 0x0000001500157308 */ /* 0x000e620000001000 */
[----:B------:R-:W-:Y:S01]  /*0320*/  FSEL R6, R6, 1, P1 ;  /* 0x3f80000006067808 */ /* 0x000fe20000800000 */
[----:B---3--:R-:W-:Y:S01]  /*0330*/  FADD R8, R8, R10 ;  /* 0x0000000a08087221 */ /* 0x008fe20000000000 */
[----:B------:R-:W-:Y:S01]  /*0340*/  @!P2 FMUL R7, R7, 16777216 ;  /* 0x4b8000000707a820 */ /* 0x000fe20000400000 */
[----:B------:R-:W-:Y:S02]  /*0350*/  FADD R9, R9, R11 ;  /* 0x0000000b09097221 */ /* 0x000fe40000000000 */
[----:B------:R-:W-:Y:S01]  /*0360*/  @!P3 FMUL R6, R6, 16777216 ;  /* 0x4b8000000606b820 */ /* 0x000fe20000400000 */
[----:B----4-:R-:W-:Y:S01]  /*0370*/  FADD R19, -R4, R8 ;  /* 0x0000000804137221 */ /* 0x010fe20000000100 */
[----:B0-----:R-:W-:Y:S01]  /*0380*/  FMUL R10, R20, R7 ;  /* 0x00000007140a7220 */ /* 0x001fe20000400000 */
[----:B------:R-:W-:Y:S01]  /*0390*/  FADD R4, -R5, R9 ;  /* 0x0000000905047221 */ /* 0x000fe20000000100 */
[----:B-1----:R-:W-:-:S02]  /*03a0*/  FMUL R11, R21, R6 ;  /* 0x00000006150b7220 */ /* 0x002fc40000400000 */
[----:B------:R-:W0:Y:S01]  /*03b0*/  LDC.64 R6, c[0x0][0x218] ;  /* 0x00008600ff067b82 */ /* 0x000e220000000a00 */
[----:B------:R-:W-:Y:S01]  /*03c0*/  FMUL R19, R10, R19 ;  /* 0x000000130a137220 */ /* 0x000fe20000400000 */
[----:B------:R-:W-:-:S03]  /*03d0*/  FMUL R4, R11, R4 ;  /* 0x000000040b047220 */ /* 0x000fc60000400000 */
[----:B-----5:R-:W-:Y:S01]  /*03e0*/  FFMA R19, R12, R19, R14 ;  /* 0x000000130c137223 */ /* 0x020fe2000000000e */
[----:B------:R-:W-:-:S04]  /*03f0*/  FFMA R10, R13, R4, R15 ;  /* 0x000000040d0a7223 */ /* 0x000fc8000000000f */
[----:B------:R-:W-:Y:S02]  /*0400*/  FSETP.GT.AND P1, PT, R19, -R16, PT ;  /* 0x800000101300720b */ /* 0x000fe40003f24000 */
[----:B------:R-:W-:Y:S02]  /*0410*/  FSETP.GT.AND P0, PT, R10, -R17, PT ;  /* 0x800000110a00720b */ /* 0x000fe40003f04000 */
[----:B------:R-:W-:Y:S02]  /*0420*/  SEL R5, RZ, 0x1, !P1 ;  /* 0x00000001ff057807 */ /* 0x000fe40004800000 */
[----:B------:R-:W-:Y:S01]  /*0430*/  SEL R12, RZ, 0x100, !P0 ;  /* 0x00000100ff0c7807 */ /* 0x000fe20004000000 */
[----:B------:R-:W-:Y:S01]  /*0440*/  FADD R16, R16, R19 ;  /* 0x0000001310107221 */ /* 0x000fe20000000000 */
[----:B------:R-:W-:Y:S01]  /*0450*/  IADD3 R4, P2, R0, UR6, RZ ;  /* 0x0000000600047c10 */ /* 0x000fe2000ff5e0ff */
[----:B------:R-:W-:Y:S01]  /*0460*/  FADD R17, R17, R10 ;  /* 0x0000000a11117221 */ /* 0x000fe20000000000 */
[----:B------:R-:W-:-:S02]  /*0470*/  IADD3 R11, R5, R12, RZ ;  /* 0x0000000c050b7210 */ /* 0x000fc40007ffe0ff */
[----:B------:R-:W-:Y:S01]  /*0480*/  LEA.HI.X.SX32 R5, R0, UR7, 0x1, P2 ;  /* 0x0000000700057c11 */ /* 0x000fe200090f0eff */
[----:B------:R-:W-:Y:S01]  /*0490*/  @!P1 FMUL R16, R16, 0.0099999997764825820923 ;  /* 0x3c23d70a10109820 */ /* 0x000fe20000400000 */
[----:B0-----:R-:W-:-:S04]  /*04a0*/  IMAD.WIDE R6, R0, 0x4, R6 ;  /* 0x0000000400067825 */ /* 0x001fc800078e0206 */
[----:B------:R-:W-:Y:S01]  /*04b0*/  @!P0 FMUL R17, R17, 0.0099999997764825820923 ;  /* 0x3c23d70a11118820 */ /* 0x000fe20000400000 */
[----:B------:R-:W-:Y:S04]  /*04c0*/  STG.E.64 desc[UR4][R2.64], R8 ;  /* 0x0000000802007986 */ /* 0x000fe8000c101b04 */
[----:B------:R-:W-:Y:S04]  /*04d0*/  STG.E.U16 desc[UR4][R4.64], R11 ;  /* 0x0000000b04007986 */ /* 0x000fe8000c101504 */
[----:B------:R-:W-:Y:S01]  /*04e0*/  STG.E.64 desc[UR4][R6.64], R16 ;  /* 0x0000001006007986 */ /* 0x000fe2000c101b04 */
[----:B------:R-:W-:Y:S05]  /*04f0*/  EXIT ;  /* 0x000000000000794d */ /* 0x000fea0003800000 */
.L_x_0:
[----:B------:R-:W-:-:S00]  /*0500*/  BRA `(.L_x_0) ;  /* 0xfffffffc00fc7947 */ /* 0x000fc0000383ffff */
[----:B------:R-:W-:-:S00]  /*0510*/  NOP ;  /* 0x0000000000007918 */ /* 0x000fc00000000000 */
        /* <DEDUP_REMOVED lines=14> */
.L_x_1:


//--------------------- .nv.global.init           --------------------------
	.section	.nv.global.init,"aw",@progbits
.nv.global.init:
	.type		_$_str,@object
	.size		_$_str,(_$_str_$_2 - _$_str)
_$_str:
        /*0000*/ 	.byte	0x5f, 0x5f, 0x43, 0x55, 0x44, 0x41, 0x5f, 0x46, 0x54, 0x5a, 0x00
	.type		_$_str_$_2,@object
	.size		_$_str_$_2,(.L_1 - _$_str_$_2)
_$_str_$_2:
        /*000b*/ 	.byte	0x5f, 0x5f, 0x43, 0x55, 0x44, 0x41, 0x5f, 0x50, 0x52, 0x45, 0x43, 0x5f, 0x53, 0x51, 0x52, 0x54
        /*001b*/ 	.byte	0x00
.L_1:


//--------------------- .nv.constant0.triton_poi_fused__native_batch_norm_legit_no_training_add_convolution_leaky_relu_16 --------------------------
	.section	.nv.constant0.triton_poi_fused__native_batch_norm_legit_no_training_add_convolution_leaky_relu_16,"a",@progbits
	.sectionflags	@""
	.align	4
.nv.constant0.triton_poi_fused__native_batch_norm_legit_no_training_add_convolution_leaky_relu_16:
	.zero		604
